//
// Generated by NVIDIA NVVM Compiler
//
// Compiler Build ID: CL-36424714
// Cuda compilation tools, release 13.0, V13.0.88
// Based on NVVM 20.0.0
//

.version 9.0
.target sm_100
.address_size 64

	// .globl	_Z7addCUDAPiS_S_

.visible .entry _Z7addCUDAPiS_S_(
	.param .u64 .ptr .align 1 _Z7addCUDAPiS_S__param_0,
	.param .u64 .ptr .align 1 _Z7addCUDAPiS_S__param_1,
	.param .u64 .ptr .align 1 _Z7addCUDAPiS_S__param_2
)
{
	.reg .b32 	%r<8>;
	.reg .b64 	%rd<11>;

	ld.param.u64 	%rd1, [_Z7addCUDAPiS_S__param_0];
	ld.param.u64 	%rd2, [_Z7addCUDAPiS_S__param_1];
	ld.param.u64 	%rd3, [_Z7addCUDAPiS_S__param_2];
	cvta.to.global.u64 	%rd4, %rd3;
	cvta.to.global.u64 	%rd5, %rd2;
	cvta.to.global.u64 	%rd6, %rd1;
	mov.u32 	%r1, %tid.x;
	mov.u32 	%r2, %ctaid.x;
	mov.u32 	%r3, %ntid.x;
	mad.lo.s32 	%r4, %r2, %r3, %r1;
	mul.wide.s32 	%rd7, %r4, 4;
	add.s64 	%rd8, %rd6, %rd7;
	ld.global.u32 	%r5, [%rd8];
	add.s64 	%rd9, %rd5, %rd7;
	ld.global.u32 	%r6, [%rd9];
	add.s32 	%r7, %r6, %r5;
	add.s64 	%rd10, %rd4, %rd7;
	st.global.u32 	[%rd10], %r7;
	ret;

}
	// .globl	_Z7subCUDAPiS_S_
.visible .entry _Z7subCUDAPiS_S_(
	.param .u64 .ptr .align 1 _Z7subCUDAPiS_S__param_0,
	.param .u64 .ptr .align 1 _Z7subCUDAPiS_S__param_1,
	.param .u64 .ptr .align 1 _Z7subCUDAPiS_S__param_2
)
{
	.reg .b32 	%r<8>;
	.reg .b64 	%rd<11>;

	ld.param.u64 	%rd1, [_Z7subCUDAPiS_S__param_0];
	ld.param.u64 	%rd2, [_Z7subCUDAPiS_S__param_1];
	ld.param.u64 	%rd3, [_Z7subCUDAPiS_S__param_2];
	cvta.to.global.u64 	%rd4, %rd3;
	cvta.to.global.u64 	%rd5, %rd2;
	cvta.to.global.u64 	%rd6, %rd1;
	mov.u32 	%r1, %tid.x;
	mov.u32 	%r2, %ctaid.x;
	mov.u32 	%r3, %ntid.x;
	mad.lo.s32 	%r4, %r2, %r3, %r1;
	mul.wide.s32 	%rd7, %r4, 4;
	add.s64 	%rd8, %rd6, %rd7;
	ld.global.u32 	%r5, [%rd8];
	add.s64 	%rd9, %rd5, %rd7;
	ld.global.u32 	%r6, [%rd9];
	sub.s32 	%r7, %r5, %r6;
	add.s64 	%rd10, %rd4, %rd7;
	st.global.u32 	[%rd10], %r7;
	ret;

}
	// .globl	_Z8multCUDAPiS_S_
.visible .entry _Z8multCUDAPiS_S_(
	.param .u64 .ptr .align 1 _Z8multCUDAPiS_S__param_0,
	.param .u64 .ptr .align 1 _Z8multCUDAPiS_S__param_1,
	.param .u64 .ptr .align 1 _Z8multCUDAPiS_S__param_2
)
{
	.reg .b32 	%r<8>;
	.reg .b64 	%rd<11>;

	ld.param.u64 	%rd1, [_Z8multCUDAPiS_S__param_0];
	ld.param.u64 	%rd2, [_Z8multCUDAPiS_S__param_1];
	ld.param.u64 	%rd3, [_Z8multCUDAPiS_S__param_2];
	cvta.to.global.u64 	%rd4, %rd3;
	cvta.to.global.u64 	%rd5, %rd2;
	cvta.to.global.u64 	%rd6, %rd1;
	mov.u32 	%r1, %tid.x;
	mov.u32 	%r2, %ctaid.x;
	mov.u32 	%r3, %ntid.x;
	mad.lo.s32 	%r4, %r2, %r3, %r1;
	mul.wide.s32 	%rd7, %r4, 4;
	add.s64 	%rd8, %rd6, %rd7;
	ld.global.u32 	%r5, [%rd8];
	add.s64 	%rd9, %rd5, %rd7;
	ld.global.u32 	%r6, [%rd9];
	mul.lo.s32 	%r7, %r6, %r5;
	add.s64 	%rd10, %rd4, %rd7;
	st.global.u32 	[%rd10], %r7;
	ret;

}
	// .globl	_Z7modCUDAPiS_S_
.visible .entry _Z7modCUDAPiS_S_(
	.param .u64 .ptr .align 1 _Z7modCUDAPiS_S__param_0,
	.param .u64 .ptr .align 1 _Z7modCUDAPiS_S__param_1,
	.param .u64 .ptr .align 1 _Z7modCUDAPiS_S__param_2
)
{
	.reg .b32 	%r<8>;
	.reg .b64 	%rd<11>;

	ld.param.u64 	%rd1, [_Z7modCUDAPiS_S__param_0];
	ld.param.u64 	%rd2, [_Z7modCUDAPiS_S__param_1];
	ld.param.u64 	%rd3, [_Z7modCUDAPiS_S__param_2];
	cvta.to.global.u64 	%rd4, %rd3;
	cvta.to.global.u64 	%rd5, %rd2;
	cvta.to.global.u64 	%rd6, %rd1;
	mov.u32 	%r1, %tid.x;
	mov.u32 	%r2, %ctaid.x;
	mov.u32 	%r3, %ntid.x;
	mad.lo.s32 	%r4, %r2, %r3, %r1;
	mul.wide.s32 	%rd7, %r4, 4;
	add.s64 	%rd8, %rd6, %rd7;
	ld.global.u32 	%r5, [%rd8];
	add.s64 	%rd9, %rd5, %rd7;
	ld.global.u32 	%r6, [%rd9];
	rem.s32 	%r7, %r5, %r6;
	add.s64 	%rd10, %rd4, %rd7;
	st.global.u32 	[%rd10], %r7;
	ret;

}


// ===== COMPILED SASS (sm_100) =====

	.target	sm_100

	.elftype	@"ET_EXEC"


//--------------------- .note.nv.tkinfo           --------------------------
	.section	.note.nv.tkinfo,"",@"SHT_NOTE"
	.sectionflags	@"SHF_NOTE_NV_TKINFO"
	.tkinfo
        /*0018*/ 	.word	0x00000002
        /*0030*/ 	.string	""
        /*0030*/ 	.string	"ptxas"
        /*0030*/ 	.string	"Cuda compilation tools, release 13.0, V13.0.88"
        /*0030*/ 	.string	"Build cuda_13.0.r13.0/compiler.36424714_0"
        /*0030*/ 	.string	"-arch sm_100 -m 64 "



//--------------------- .note.nv.cuinfo           --------------------------
	.section	.note.nv.cuinfo,"",@"SHT_NOTE"
	.sectionflags	@"SHF_NOTE_NV_CUINFO"
        /*0018*/ 	.short	0x0002
        /*001a*/ 	.short	0x0064
        /*001c*/ 	.short	0x0082
	.zero		2


//--------------------- .nv.info                  --------------------------
	.section	.nv.info,"",@"SHT_CUDA_INFO"
	.align	4


	//----- nvinfo : EIATTR_REGCOUNT
	.align		4
        /*0000*/ 	.byte	0x04, 0x2f
        /*0002*/ 	.short	(.L_1 - .L_0)
	.align		4
.L_0:
        /*0004*/ 	.word	index@(_Z7addCUDAPiS_S_)
        /*0008*/ 	.word	0x0000000c


	//----- nvinfo : EIATTR_FRAME_SIZE
	.align		4
.L_1:
        /*000c*/ 	.byte	0x04, 0x11
        /*000e*/ 	.short	(.L_3 - .L_2)
	.align		4
.L_2:
        /*0010*/ 	.word	index@(_Z7addCUDAPiS_S_)
        /*0014*/ 	.word	0x00000000


	//----- nvinfo : EIATTR_REGCOUNT
	.align		4
.L_3:
        /*0018*/ 	.byte	0x04, 0x2f
        /*001a*/ 	.short	(.L_5 - .L_4)
	.align		4
.L_4:
        /*001c*/ 	.word	index@(_Z7subCUDAPiS_S_)
        /*0020*/ 	.word	0x0000000c


	//----- nvinfo : EIATTR_FRAME_SIZE
	.align		4
.L_5:
        /*0024*/ 	.byte	0x04, 0x11
        /*0026*/ 	.short	(.L_7 - .L_6)
	.align		4
.L_6:
        /*0028*/ 	.word	index@(_Z7subCUDAPiS_S_)
        /*002c*/ 	.word	0x00000000


	//----- nvinfo : EIATTR_REGCOUNT
	.align		4
.L_7:
        /*0030*/ 	.byte	0x04, 0x2f
        /*0032*/ 	.short	(.L_9 - .L_8)
	.align		4
.L_8:
        /*0034*/ 	.word	index@(_Z8multCUDAPiS_S_)
        /*0038*/ 	.word	0x0000000c


	//----- nvinfo : EIATTR_FRAME_SIZE
	.align		4
.L_9:
        /*003c*/ 	.byte	0x04, 0x11
        /*003e*/ 	.short	(.L_11 - .L_10)
	.align		4
.L_10:
        /*0040*/ 	.word	index@(_Z8multCUDAPiS_S_)
        /*0044*/ 	.word	0x00000000


	//----- nvinfo : EIATTR_REGCOUNT
	.align		4
.L_11:
        /*0048*/ 	.byte	0x04, 0x2f
        /*004a*/ 	.short	(.L_13 - .L_12)
	.align		4
.L_12:
        /*004c*/ 	.word	index@(_Z7modCUDAPiS_S_)
        /*0050*/ 	.word	0x0000000d


	//----- nvinfo : EIATTR_FRAME_SIZE
	.align		4
.L_13:
        /*0054*/ 	.byte	0x04, 0x11
        /*0056*/ 	.short	(.L_15 - .L_14)
	.align		4
.L_14:
        /*0058*/ 	.word	index@(_Z7modCUDAPiS_S_)
        /*005c*/ 	.word	0x00000000


	//----- nvinfo : EIATTR_MIN_STACK_SIZE
	.align		4
.L_15:
        /*0060*/ 	.byte	0x04, 0x12
        /*0062*/ 	.short	(.L_17 - .L_16)
	.align		4
.L_16:
        /*0064*/ 	.word	index@(_Z7modCUDAPiS_S_)
        /*0068*/ 	.word	0x00000000


	//----- nvinfo : EIATTR_MIN_STACK_SIZE
	.align		4
.L_17:
        /*006c*/ 	.byte	0x04, 0x12
        /*006e*/ 	.short	(.L_19 - .L_18)
	.align		4
.L_18:
        /*0070*/ 	.word	index@(_Z8multCUDAPiS_S_)
        /*0074*/ 	.word	0x00000000


	//----- nvinfo : EIATTR_MIN_STACK_SIZE
	.align		4
.L_19:
        /*0078*/ 	.byte	0x04, 0x12
        /*007a*/ 	.short	(.L_21 - .L_20)
	.align		4
.L_20:
        /*007c*/ 	.word	index@(_Z7subCUDAPiS_S_)
        /*0080*/ 	.word	0x00000000


	//----- nvinfo : EIATTR_MIN_STACK_SIZE
	.align		4
.L_21:
        /*0084*/ 	.byte	0x04, 0x12
        /*0086*/ 	.short	(.L_23 - .L_22)
	.align		4
.L_22:
        /*0088*/ 	.word	index@(_Z7addCUDAPiS_S_)
        /*008c*/ 	.word	0x00000000
.L_23:


//--------------------- .nv.compat                --------------------------
	.section	.nv.compat,"",@"SHT_CUDA_COMPAT_INFO"
	.align	4
        /*0000*/ 	.byte	0x02, 0x09, 0x00, 0x00, 0x02, 0x02, 0x01, 0x00, 0x02, 0x05, 0x05, 0x00, 0x03, 0x07, 0x01, 0x01
        /*0010*/ 	.byte	0x02, 0x03, 0x00, 0x00, 0x02, 0x06, 0x01, 0x00, 0x04, 0x0b, 0x08, 0x00, 0x09, 0x00, 0x00, 0x00
        /*0020*/ 	.byte	0x00, 0x00, 0x00, 0x00


//--------------------- .nv.info._Z7modCUDAPiS_S_ --------------------------
	.section	.nv.info._Z7modCUDAPiS_S_,"",@"SHT_CUDA_INFO"
	.sectionflags	@""
	.align	4


	//----- nvinfo : EIATTR_CUDA_API_VERSION
	.align		4
        /*0000*/ 	.byte	0x04, 0x37
        /*0002*/ 	.short	(.L_25 - .L_24)
.L_24:
        /*0004*/ 	.word	0x00000082


	//----- nvinfo : EIATTR_KPARAM_INFO
	.align		4
.L_25:
        /*0008*/ 	.byte	0x04, 0x17
        /*000a*/ 	.short	(.L_27 - .L_26)
.L_26:
        /*000c*/ 	.word	0x00000000
        /*0010*/ 	.short	0x0002
        /*0012*/ 	.short	0x0010
        /*0014*/ 	.byte	0x00, 0xf5, 0x21, 0x00


	//----- nvinfo : EIATTR_KPARAM_INFO
	.align		4
.L_27:
        /*0018*/ 	.byte	0x04, 0x17
        /*001a*/ 	.short	(.L_29 - .L_28)
.L_28:
        /*001c*/ 	.word	0x00000000
        /*0020*/ 	.short	0x0001
        /*0022*/ 	.short	0x0008
        /*0024*/ 	.byte	0x00, 0xf5, 0x21, 0x00


	//----- nvinfo : EIATTR_KPARAM_INFO
	.align		4
.L_29:
        /*0028*/ 	.byte	0x04, 0x17
        /*002a*/ 	.short	(.L_31 - .L_30)
.L_30:
        /*002c*/ 	.word	0x00000000
        /*0030*/ 	.short	0x0000
        /*0032*/ 	.short	0x0000
        /*0034*/ 	.byte	0x00, 0xf5, 0x21, 0x00


	//----- nvinfo : EIATTR_SPARSE_MMA_MASK
	.align		4
.L_31:
        /*0038*/ 	.byte	0x03, 0x50
        /*003a*/ 	.short	0x0000


	//----- nvinfo : EIATTR_MAXREG_COUNT
	.align		4
        /*003c*/ 	.byte	0x03, 0x1b
        /*003e*/ 	.short	0x00ff


	//----- nvinfo : EIATTR_MERCURY_ISA_VERSION
	.align		4
        /*0040*/ 	.byte	0x03, 0x5f
        /*0042*/ 	.short	0x0101


	//----- nvinfo : EIATTR_VRC_CTA_INIT_COUNT
	.align		4
        /*0044*/ 	.byte	0x02, 0x4a
	.zero		1
	.zero		1


	//----- nvinfo : EIATTR_EXIT_INSTR_OFFSETS
	.align		4
        /*0048*/ 	.byte	0x04, 0x1c
        /*004a*/ 	.short	(.L_33 - .L_32)


	//   ....[0]....
.L_32:
        /*004c*/ 	.word	0x00000250


	//----- nvinfo : EIATTR_CBANK_PARAM_SIZE
	.align		4
.L_33:
        /*0050*/ 	.byte	0x03, 0x19
        /*0052*/ 	.short	0x0018


	//----- nvinfo : EIATTR_PARAM_CBANK
	.align		4
        /*0054*/ 	.byte	0x04, 0x0a
        /*0056*/ 	.short	(.L_35 - .L_34)
	.align		4
.L_34:
        /*0058*/ 	.word	index@(.nv.constant0._Z7modCUDAPiS_S_)
        /*005c*/ 	.short	0x0380
        /*005e*/ 	.short	0x0018


	//----- nvinfo : EIATTR_SW_WAR
	.align		4
.L_35:
        /*0060*/ 	.byte	0x04, 0x36
        /*0062*/ 	.short	(.L_37 - .L_36)
.L_36:
        /*0064*/ 	.word	0x00000008
.L_37:


//--------------------- .nv.info._Z8multCUDAPiS_S_ --------------------------
	.section	.nv.info._Z8multCUDAPiS_S_,"",@"SHT_CUDA_INFO"
	.sectionflags	@""
	.align	4


	//----- nvinfo : EIATTR_CUDA_API_VERSION
	.align		4
        /*0000*/ 	.byte	0x04, 0x37
        /*0002*/ 	.short	(.L_39 - .L_38)
.L_38:
        /*0004*/ 	.word	0x00000082


	//----- nvinfo : EIATTR_KPARAM_INFO
	.align		4
.L_39:
        /*0008*/ 	.byte	0x04, 0x17
        /*000a*/ 	.short	(.L_41 - .L_40)
.L_40:
        /*000c*/ 	.word	0x00000000
        /*0010*/ 	.short	0x0002
        /*0012*/ 	.short	0x0010
        /*0014*/ 	.byte	0x00, 0xf5, 0x21, 0x00


	//----- nvinfo : EIATTR_KPARAM_INFO
	.align		4
.L_41:
        /*0018*/ 	.byte	0x04, 0x17
        /*001a*/ 	.short	(.L_43 - .L_42)
.L_42:
        /*001c*/ 	.word	0x00000000
        /*0020*/ 	.short	0x0001
        /*0022*/ 	.short	0x0008
        /*0024*/ 	.byte	0x00, 0xf5, 0x21, 0x00


	//----- nvinfo : EIATTR_KPARAM_INFO
	.align		4
.L_43:
        /*0028*/ 	.byte	0x04, 0x17
        /*002a*/ 	.short	(.L_45 - .L_44)
.L_44:
        /*002c*/ 	.word	0x00000000
        /*0030*/ 	.short	0x0000
        /*0032*/ 	.short	0x0000
        /*0034*/ 	.byte	0x00, 0xf5, 0x21, 0x00


	//----- nvinfo : EIATTR_SPARSE_MMA_MASK
	.align		4
.L_45:
        /*0038*/ 	.byte	0x03, 0x50
        /*003a*/ 	.short	0x0000


	//----- nvinfo : EIATTR_MAXREG_COUNT
	.align		4
        /*003c*/ 	.byte	0x03, 0x1b
        /*003e*/ 	.short	0x00ff


	//----- nvinfo : EIATTR_MERCURY_ISA_VERSION
	.align		4
        /*0040*/ 	.byte	0x03, 0x5f
        /*0042*/ 	.short	0x0101


	//----- nvinfo : EIATTR_VRC_CTA_INIT_COUNT
	.align		4
        /*0044*/ 	.byte	0x02, 0x4a
	.zero		1
	.zero		1


	//----- nvinfo : EIATTR_EXIT_INSTR_OFFSETS
	.align		4
        /*0048*/ 	.byte	0x04, 0x1c
        /*004a*/ 	.short	(.L_47 - .L_46)


	//   ....[0]....
.L_46:
        /*004c*/ 	.word	0x00000100


	//----- nvinfo : EIATTR_CBANK_PARAM_SIZE
	.align		4
.L_47:
        /*0050*/ 	.byte	0x03, 0x19
        /*0052*/ 	.short	0x0018


	//----- nvinfo : EIATTR_PARAM_CBANK
	.align		4
        /*0054*/ 	.byte	0x04, 0x0a
        /*0056*/ 	.short	(.L_49 - .L_48)
	.align		4
.L_48:
        /*0058*/ 	.word	index@(.nv.constant0._Z8multCUDAPiS_S_)
        /*005c*/ 	.short	0x0380
        /*005e*/ 	.short	0x0018


	//----- nvinfo : EIATTR_SW_WAR
	.align		4
.L_49:
        /*0060*/ 	.byte	0x04, 0x36
        /*0062*/ 	.short	(.L_51 - .L_50)
.L_50:
        /*0064*/ 	.word	0x00000008
.L_51:


//--------------------- .nv.info._Z7subCUDAPiS_S_ --------------------------
	.section	.nv.info._Z7subCUDAPiS_S_,"",@"SHT_CUDA_INFO"
	.sectionflags	@""
	.align	4


	//----- nvinfo : EIATTR_CUDA_API_VERSION
	.align		4
        /*0000*/ 	.byte	0x04, 0x37
        /*0002*/ 	.short	(.L_53 - .L_52)
.L_52:
        /*0004*/ 	.word	0x00000082


	//----- nvinfo : EIATTR_KPARAM_INFO
	.align		4
.L_53:
        /*0008*/ 	.byte	0x04, 0x17
        /*000a*/ 	.short	(.L_55 - .L_54)
.L_54:
        /*000c*/ 	.word	0x00000000
        /*0010*/ 	.short	0x0002
        /*0012*/ 	.short	0x0010
        /*0014*/ 	.byte	0x00, 0xf5, 0x21, 0x00


	//----- nvinfo : EIATTR_KPARAM_INFO
	.align		4
.L_55:
        /*0018*/ 	.byte	0x04, 0x17
        /*001a*/ 	.short	(.L_57 - .L_56)
.L_56:
        /*001c*/ 	.word	0x00000000
        /*0020*/ 	.short	0x0001
        /*0022*/ 	.short	0x0008
        /*0024*/ 	.byte	0x00, 0xf5, 0x21, 0x00


	//----- nvinfo : EIATTR_KPARAM_INFO
	.align		4
.L_57:
        /*0028*/ 	.byte	0x04, 0x17
        /*002a*/ 	.short	(.L_59 - .L_58)
.L_58:
        /*002c*/ 	.word	0x00000000
        /*0030*/ 	.short	0x0000
        /*0032*/ 	.short	0x0000
        /*0034*/ 	.byte	0x00, 0xf5, 0x21, 0x00


	//----- nvinfo : EIATTR_SPARSE_MMA_MASK
	.align		4
.L_59:
        /*0038*/ 	.byte	0x03, 0x50
        /*003a*/ 	.short	0x0000


	//----- nvinfo : EIATTR_MAXREG_COUNT
	.align		4
        /*003c*/ 	.byte	0x03, 0x1b
        /*003e*/ 	.short	0x00ff


	//----- nvinfo : EIATTR_MERCURY_ISA_VERSION
	.align		4
        /*0040*/ 	.byte	0x03, 0x5f
        /*0042*/ 	.short	0x0101


	//----- nvinfo : EIATTR_VRC_CTA_INIT_COUNT
	.align		4
        /*0044*/ 	.byte	0x02, 0x4a
	.zero		1
	.zero		1


	//----- nvinfo : EIATTR_EXIT_INSTR_OFFSETS
	.align		4
        /*0048*/ 	.byte	0x04, 0x1c
        /*004a*/ 	.short	(.L_61 - .L_60)


	//   ....[0]....
.L_60:
        /*004c*/ 	.word	0x00000100


	//----- nvinfo : EIATTR_CBANK_PARAM_SIZE
	.align		4
.L_61:
        /*0050*/ 	.byte	0x03, 0x19
        /*0052*/ 	.short	0x0018


	//----- nvinfo : EIATTR_PARAM_CBANK
	.align		4
        /*0054*/ 	.byte	0x04, 0x0a
        /*0056*/ 	.short	(.L_63 - .L_62)
	.align		4
.L_62:
        /*0058*/ 	.word	index@(.nv.constant0._Z7subCUDAPiS_S_)
        /*005c*/ 	.short	0x0380
        /*005e*/ 	.short	0x0018


	//----- nvinfo : EIATTR_SW_WAR
	.align		4
.L_63:
        /*0060*/ 	.byte	0x04, 0x36
        /*0062*/ 	.short	(.L_65 - .L_64)
.L_64:
        /*0064*/ 	.word	0x00000008
.L_65:


//--------------------- .nv.info._Z7addCUDAPiS_S_ --------------------------
	.section	.nv.info._Z7addCUDAPiS_S_,"",@"SHT_CUDA_INFO"
	.sectionflags	@""
	.align	4


	//----- nvinfo : EIATTR_CUDA_API_VERSION
	.align		4
        /*0000*/ 	.byte	0x04, 0x37
        /*0002*/ 	.short	(.L_67 - .L_66)
.L_66:
        /*0004*/ 	.word	0x00000082


	//----- nvinfo : EIATTR_KPARAM_INFO
	.align		4
.L_67:
        /*0008*/ 	.byte	0x04, 0x17
        /*000a*/ 	.short	(.L_69 - .L_68)
.L_68:
        /*000c*/ 	.word	0x00000000
        /*0010*/ 	.short	0x0002
        /*0012*/ 	.short	0x0010
        /*0014*/ 	.byte	0x00, 0xf5, 0x21, 0x00


	//----- nvinfo : EIATTR_KPARAM_INFO
	.align		4
.L_69:
        /*0018*/ 	.byte	0x04, 0x17
        /*001a*/ 	.short	(.L_71 - .L_70)
.L_70:
        /*001c*/ 	.word	0x00000000
        /*0020*/ 	.short	0x0001
        /*0022*/ 	.short	0x0008
        /*0024*/ 	.byte	0x00, 0xf5, 0x21, 0x00


	//----- nvinfo : EIATTR_KPARAM_INFO
	.align		4
.L_71:
        /*0028*/ 	.byte	0x04, 0x17
        /*002a*/ 	.short	(.L_73 - .L_72)
.L_72:
        /*002c*/ 	.word	0x00000000
        /*0030*/ 	.short	0x0000
        /*0032*/ 	.short	0x0000
        /*0034*/ 	.byte	0x00, 0xf5, 0x21, 0x00


	//----- nvinfo : EIATTR_SPARSE_MMA_MASK
	.align		4
.L_73:
        /*0038*/ 	.byte	0x03, 0x50
        /*003a*/ 	.short	0x0000


	//----- nvinfo : EIATTR_MAXREG_COUNT
	.align		4
        /*003c*/ 	.byte	0x03, 0x1b
        /*003e*/ 	.short	0x00ff


	//----- nvinfo : EIATTR_MERCURY_ISA_VERSION
	.align		4
        /*0040*/ 	.byte	0x03, 0x5f
        /*0042*/ 	.short	0x0101


	//----- nvinfo : EIATTR_VRC_CTA_INIT_COUNT
	.align		4
        /*0044*/ 	.byte	0x02, 0x4a
	.zero		1
	.zero		1


	//----- nvinfo : EIATTR_EXIT_INSTR_OFFSETS
	.align		4
        /*0048*/ 	.byte	0x04, 0x1c
        /*004a*/ 	.short	(.L_75 - .L_74)


	//   ....[0]....
.L_74:
        /*004c*/ 	.word	0x00000100


	//----- nvinfo : EIATTR_CBANK_PARAM_SIZE
	.align		4
.L_75:
        /*0050*/ 	.byte	0x03, 0x19
        /*0052*/ 	.short	0x0018


	//----- nvinfo : EIATTR_PARAM_CBANK
	.align		4
        /*0054*/ 	.byte	0x04, 0x0a
        /*0056*/ 	.short	(.L_77 - .L_76)
	.align		4
.L_76:
        /*0058*/ 	.word	index@(.nv.constant0._Z7addCUDAPiS_S_)
        /*005c*/ 	.short	0x0380
        /*005e*/ 	.short	0x0018


	//----- nvinfo : EIATTR_SW_WAR
	.align		4
.L_77:
        /*0060*/ 	.byte	0x04, 0x36
        /*0062*/ 	.short	(.L_79 - .L_78)
.L_78:
        /*0064*/ 	.word	0x00000008
.L_79:


//--------------------- .nv.callgraph             --------------------------
	.section	.nv.callgraph,"",@"SHT_CUDA_CALLGRAPH"
	.align	4
	.sectionentsize	8
	.align		4
        /*0000*/ 	.word	0x00000000
	.align		4
        /*0004*/ 	.word	0xffffffff
	.align		4
        /*0008*/ 	.word	0x00000000
	.align		4
        /*000c*/ 	.word	0xfffffffe
	.align		4
        /*0010*/ 	.word	0x00000000
	.align		4
        /*0014*/ 	.word	0xfffffffd
	.align		4
        /*0018*/ 	.word	0x00000000
	.align		4
        /*001c*/ 	.word	0xfffffffc


//--------------------- .text._Z7modCUDAPiS_S_    --------------------------
	.section	.text._Z7modCUDAPiS_S_,"ax",@progbits
	.align	128
        .global         _Z7modCUDAPiS_S_
        .type           _Z7modCUDAPiS_S_,@function
        .size           _Z7modCUDAPiS_S_,(.L_x_4 - _Z7modCUDAPiS_S_)
        .other          _Z7modCUDAPiS_S_,@"STO_CUDA_ENTRY STV_DEFAULT"
_Z7modCUDAPiS_S_:
.text._Z7modCUDAPiS_S_:
[----:B------:R-:W-:Y:S01]  /*0000*/  LDC R1, c[0x0][0x37c] ;  /* 0x0000df00ff017b82 */ /* 0x000fe20000000800 */
[----:B------:R-:W0:Y:S07]  /*0010*/  S2R R0, SR_TID.X ;  /* 0x0000000000007919 */ /* 0x000e2e0000002100 */
[----:B------:R-:W0:Y:S01]  /*0020*/  S2UR UR6, SR_CTAID.X ;  /* 0x00000000000679c3 */ /* 0x000e220000002500 */
[----:B------:R-:W1:Y:S07]  /*0030*/  LDCU.64 UR4, c[0x0][0x358] ;  /* 0x00006b00ff0477ac */ /* 0x000e6e0008000a00 */
[----:B------:R-:W0:Y:S08]  /*0040*/  LDC R5, c[0x0][0x360] ;  /* 0x0000d800ff057b82 */ /* 0x000e300000000800 */
[----:B------:R-:W2:Y:S01]  /*0050*/  LDC.64 R2, c[0x0][0x388] ;  /* 0x0000e200ff027b82 */ /* 0x000ea20000000a00 */
[----:B0-----:R-:W-:-:S07]  /*0060*/  IMAD R0, R5, UR6, R0 ;  /* 0x0000000605007c24 */ /* 0x001fce000f8e0200 */
[----:B------:R-:W0:Y:S01]  /*0070*/  LDC.64 R4, c[0x0][0x380] ;  /* 0x0000e000ff047b82 */ /* 0x000e220000000a00 */
[----:B--2---:R-:W-:-:S06]  /*0080*/  IMAD.WIDE R2, R0, 0x4, R2 ;  /* 0x0000000400027825 */ /* 0x004fcc00078e0202 */
[----:B-1----:R-:W2:Y:S01]  /*0090*/  LDG.E R2, desc[UR4][R2.64] ;  /* 0x0000000402027981 */ /* 0x002ea2000c1e1900 */
[----:B0-----:R-:W-:-:S05]  /*00a0*/  IMAD.WIDE R4, R0, 0x4, R4 ;  /* 0x0000000400047825 */ /* 0x001fca00078e0204 */
[----:B------:R0:W3:Y:S01]  /*00b0*/  LDG.E R8, desc[UR4][R4.64] ;  /* 0x0000000404087981 */ /* 0x0000e2000c1e1900 */
[-C--:B--2---:R-:W-:Y:S02]  /*00c0*/  IABS R10, R2.reuse ;  /* 0x00000002000a7213 */ /* 0x084fe40000000000 */
[----:B0-----:R-:W-:Y:S02]  /*00d0*/  IABS R5, R2 ;  /* 0x0000000200057213 */ /* 0x001fe40000000000 */
[----:B------:R-:W0:Y:S01]  /*00e0*/  I2F.RP R9, R10 ;  /* 0x0000000a00097306 */ /* 0x000e220000209400 */
[----:B---3--:R-:W-:-:S07]  /*00f0*/  IABS R4, R8 ;  /* 0x0000000800047213 */ /* 0x008fce0000000000 */
[----:B0-----:R-:W0:Y:S01]  /*0100*/  MUFU.RCP R9, R9 ;  /* 0x0000000900097308 */ /* 0x001e220000001000 */
[----:B------:R-:W-:Y:S02]  /*0110*/  ISETP.GE.AND P2, PT, R8, RZ, PT ;  /* 0x000000ff0800720c */ /* 0x000fe40003f46270 */
[----:B0-----:R-:W-:-:S05]  /*0120*/  IADD3 R6, PT, PT, R9, 0xffffffe, RZ ;  /* 0x0ffffffe09067810 */ /* 0x001fca0007ffe0ff */
[----:B------:R0:W1:Y:S02]  /*0130*/  F2I.FTZ.U32.TRUNC.NTZ R7, R6 ;  /* 0x0000000600077305 */ /* 0x000064000021f000 */
[----:B0-----:R-:W-:Y:S01]  /*0140*/  IMAD.MOV.U32 R6, RZ, RZ, RZ ;  /* 0x000000ffff067224 */ /* 0x001fe200078e00ff */
[----:B-1----:R-:W-:-:S05]  /*0150*/  IADD3 R3, PT, PT, RZ, -R7, RZ ;  /* 0x80000007ff037210 */ /* 0x002fca0007ffe0ff */
[----:B------:R-:W-:-:S04]  /*0160*/  IMAD R3, R3, R10, RZ ;  /* 0x0000000a03037224 */ /* 0x000fc800078e02ff */
[----:B------:R-:W-:Y:S01]  /*0170*/  IMAD.HI.U32 R7, R7, R3, R6 ;  /* 0x0000000307077227 */ /* 0x000fe200078e0006 */
[----:B------:R-:W-:-:S05]  /*0180*/  IADD3 R3, PT, PT, RZ, -R5, RZ ;  /* 0x80000005ff037210 */ /* 0x000fca0007ffe0ff */
[----:B------:R-:W-:-:S04]  /*0190*/  IMAD.HI.U32 R7, R7, R4, RZ ;  /* 0x0000000407077227 */ /* 0x000fc800078e00ff */
[----:B------:R-:W-:Y:S02]  /*01a0*/  IMAD R7, R7, R3, R4 ;  /* 0x0000000307077224 */ /* 0x000fe400078e0204 */
[----:B------:R-:W0:Y:S03]  /*01b0*/  LDC.64 R4, c[0x0][0x390] ;  /* 0x0000e400ff047b82 */ /* 0x000e260000000a00 */
[----:B------:R-:W-:-:S13]  /*01c0*/  ISETP.GT.U32.AND P0, PT, R10, R7, PT ;  /* 0x000000070a00720c */ /* 0x000fda0003f04070 */
[----:B------:R-:W-:Y:S01]  /*01d0*/  @!P0 IMAD.IADD R7, R7, 0x1, -R10 ;  /* 0x0000000107078824 */ /* 0x000fe200078e0a0a */
[----:B------:R-:W-:-:S04]  /*01e0*/  ISETP.NE.AND P0, PT, R2, RZ, PT ;  /* 0x000000ff0200720c */ /* 0x000fc80003f05270 */
[----:B------:R-:W-:Y:S01]  /*01f0*/  ISETP.GT.U32.AND P1, PT, R10, R7, PT ;  /* 0x000000070a00720c */ /* 0x000fe20003f24070 */
[----:B0-----:R-:W-:-:S12]  /*0200*/  IMAD.WIDE R4, R0, 0x4, R4 ;  /* 0x0000000400047825 */ /* 0x001fd800078e0204 */
[----:B------:R-:W-:-:S05]  /*0210*/  @!P1 IADD3 R7, PT, PT, R7, -R10, RZ ;  /* 0x8000000a07079210 */ /* 0x000fca0007ffe0ff */
[----:B------:R-:W-:Y:S01]  /*0220*/  @!P2 IMAD.MOV R7, RZ, RZ, -R7 ;  /* 0x000000ffff07a224 */ /* 0x000fe200078e0a07 */
[----:B------:R-:W-:-:S05]  /*0230*/  @!P0 LOP3.LUT R7, RZ, R2, RZ, 0x33, !PT ;  /* 0x00000002ff078212 */ /* 0x000fca00078e33ff */
[----:B------:R-:W-:Y:S01]  /*0240*/  STG.E desc[UR4][R4.64], R7 ;  /* 0x0000000704007986 */ /* 0x000fe2000c101904 */
[----:B------:R-:W-:Y:S05]  /*0250*/  EXIT ;  /* 0x000000000000794d */ /* 0x000fea0003800000 */
.L_x_0:
[----:B------:R-:W-:-:S00]  /*0260*/  BRA `(.L_x_0) ;  /* 0xfffffffc00fc7947 */ /* 0x000fc0000383ffff */
[----:B------:R-:W-:-:S00]  /*0270*/  NOP ;  /* 0x0000000000007918 */ /* 0x000fc00000000000 */
        /* <DEDUP_REMOVED lines=8> */
.L_x_4:


//--------------------- .text._Z8multCUDAPiS_S_   --------------------------
	.section	.text._Z8multCUDAPiS_S_,"ax",@progbits
	.align	128
        .global         _Z8multCUDAPiS_S_
        .type           _Z8multCUDAPiS_S_,@function
        .size           _Z8multCUDAPiS_S_,(.L_x_5 - _Z8multCUDAPiS_S_)
        .other          _Z8multCUDAPiS_S_,@"STO_CUDA_ENTRY STV_DEFAULT"
_Z8multCUDAPiS_S_:
.text._Z8multCUDAPiS_S_:
[----:B------:R-:W-:Y:S01]  /*0000*/  LDC R1, c[0x0][0x37c] ;  /* 0x0000df00ff017b82 */ /* 0x000fe20000000800 */
[----:B------:R-:W0:Y:S07]  /*0010*/  S2R R9, SR_TID.X ;  /* 0x0000000000097919 */ /* 0x000e2e0000002100 */
[----:B------:R-:W0:Y:S01]  /*0020*/  S2UR UR6, SR_CTAID.X ;  /* 0x00000000000679c3 */ /* 0x000e220000002500 */
[----:B------:R-:W1:Y:S07]  /*0030*/  LDCU.64 UR4, c[0x0][0x358] ;  /* 0x00006b00ff0477ac */ /* 0x000e6e0008000a00 */
[----:B------:R-:W0:Y:S08]  /*0040*/  LDC R0, c[0x0][0x360] ;  /* 0x0000d800ff007b82 */ /* 0x000e300000000800 */
[----:B------:R-:W2:Y:S08]  /*0050*/  LDC.64 R2, c[0x0][0x380] ;  /* 0x0000e000ff027b82 */ /* 0x000eb00000000a00 */
[----:B------:R-:W3:Y:S01]  /*0060*/  LDC.64 R4, c[0x0][0x388] ;  /* 0x0000e200ff047b82 */ /* 0x000ee20000000a00 */
[----:B0-----:R-:W-:-:S07]  /*0070*/  IMAD R9, R0, UR6, R9 ;  /* 0x0000000600097c24 */ /* 0x001fce000f8e0209 */
[----:B------:R-:W0:Y:S01]  /*0080*/  LDC.64 R6, c[0x0][0x390] ;  /* 0x0000e400ff067b82 */ /* 0x000e220000000a00 */
[----:B--2---:R-:W-:-:S06]  /*0090*/  IMAD.WIDE R2, R9, 0x4, R2 ;  /* 0x0000000409027825 */ /* 0x004fcc00078e0202 */
[----:B-1----:R-:W2:Y:S01]  /*00a0*/  LDG.E R2, desc[UR4][R2.64] ;  /* 0x0000000402027981 */ /* 0x002ea2000c1e1900 */
[----:B---3--:R-:W-:-:S06]  /*00b0*/  IMAD.WIDE R4, R9, 0x4, R4 ;  /* 0x0000000409047825 */ /* 0x008fcc00078e0204 */
[----:B------:R-:W2:Y:S01]  /*00c0*/  LDG.E R5, desc[UR4][R4.64] ;  /* 0x0000000404057981 */ /* 0x000ea2000c1e1900 */
[----:B0-----:R-:W-:-:S04]  /*00d0*/  IMAD.WIDE R6, R9, 0x4, R6 ;  /* 0x0000000409067825 */ /* 0x001fc800078e0206 */
[----:B--2---:R-:W-:-:S05]  /*00e0*/  IMAD R9, R2, R5, RZ ;  /* 0x0000000502097224 */ /* 0x004fca00078e02ff */
[----:B------:R-:W-:Y:S01]  /*00f0*/  STG.E desc[UR4][R6.64], R9 ;  /* 0x0000000906007986 */ /* 0x000fe2000c101904 */
[----:B------:R-:W-:Y:S05]  /*0100*/  EXIT ;  /* 0x000000000000794d */ /* 0x000fea0003800000 */
.L_x_1:
        /* <DEDUP_REMOVED lines=15> */
.L_x_5:


//--------------------- .text._Z7subCUDAPiS_S_    --------------------------
	.section	.text._Z7subCUDAPiS_S_,"ax",@progbits
	.align	128
        .global         _Z7subCUDAPiS_S_
        .type           _Z7subCUDAPiS_S_,@function
        .size           _Z7subCUDAPiS_S_,(.L_x_6 - _Z7subCUDAPiS_S_)
        .other          _Z7subCUDAPiS_S_,@"STO_CUDA_ENTRY STV_DEFAULT"
_Z7subCUDAPiS_S_:
.text._Z7subCUDAPiS_S_:
        /* <DEDUP_REMOVED lines=13> */
[----:B0-----:R-:W-:Y:S01]  /*00d0*/  IMAD.WIDE R6, R9, 0x4, R6 ;  /* 0x0000000409067825 */ /* 0x001fe200078e0206 */
[----:B--2---:R-:W-:-:S05]  /*00e0*/  IADD3 R9, PT, PT, R2, -R5, RZ ;  /* 0x8000000502097210 */ /* 0x004fca0007ffe0ff */
[----:B------:R-:W-:Y:S01]  /*00f0*/  STG.E desc[UR4][R6.64], R9 ;  /* 0x0000000906007986 */ /* 0x000fe2000c101904 */
[----:B------:R-:W-:Y:S05]  /*0100*/  EXIT ;  /* 0x000000000000794d */ /* 0x000fea0003800000 */
.L_x_2:
        /* <DEDUP_REMOVED lines=15> */
.L_x_6:


//--------------------- .text._Z7addCUDAPiS_S_    --------------------------
	.section	.text._Z7addCUDAPiS_S_,"ax",@progbits
	.align	128
        .global         _Z7addCUDAPiS_S_
        .type           _Z7addCUDAPiS_S_,@function
        .size           _Z7addCUDAPiS_S_,(.L_x_7 - _Z7addCUDAPiS_S_)
        .other          _Z7addCUDAPiS_S_,@"STO_CUDA_ENTRY STV_DEFAULT"
_Z7addCUDAPiS_S_:
.text._Z7addCUDAPiS_S_:
        /* <DEDUP_REMOVED lines=14> */
[----:B--2---:R-:W-:-:S05]  /*00e0*/  IADD3 R9, PT, PT, R2, R5, RZ ;  /* 0x0000000502097210 */ /* 0x004fca0007ffe0ff */
[----:B------:R-:W-:Y:S01]  /*00f0*/  STG.E desc[UR4][R6.64], R9 ;  /* 0x0000000906007986 */ /* 0x000fe2000c101904 */
[----:B------:R-:W-:Y:S05]  /*0100*/  EXIT ;  /* 0x000000000000794d */ /* 0x000fea0003800000 */
.L_x_3:
        /* <DEDUP_REMOVED lines=15> */
.L_x_7:


//--------------------- .nv.shared.reserved.0     --------------------------
	.section	.nv.shared.reserved.0,"aw",@nobits
	.weak		__nv_reservedSMEM_offset_0_alias
	.size		__nv_reservedSMEM_offset_0_alias, 0, 64
	.other		__nv_reservedSMEM_offset_0_alias,@"STO_CUDA_RESERVED_SHARED STV_DEFAULT"
__nv_reservedSMEM_offset_0_alias:
	.zero		0
	.zero		64


//--------------------- .nv.constant0._Z7modCUDAPiS_S_ --------------------------
	.section	.nv.constant0._Z7modCUDAPiS_S_,"a",@progbits
	.sectionflags	@""
	.align	4
.nv.constant0._Z7modCUDAPiS_S_:
	.zero		920


//--------------------- .nv.constant0._Z8multCUDAPiS_S_ --------------------------
	.section	.nv.constant0._Z8multCUDAPiS_S_,"a",@progbits
	.sectionflags	@""
	.align	4
.nv.constant0._Z8multCUDAPiS_S_:
	.zero		920


//--------------------- .nv.constant0._Z7subCUDAPiS_S_ --------------------------
	.section	.nv.constant0._Z7subCUDAPiS_S_,"a",@progbits
	.sectionflags	@""
	.align	4
.nv.constant0._Z7subCUDAPiS_S_:
	.zero		920


//--------------------- .nv.constant0._Z7addCUDAPiS_S_ --------------------------
	.section	.nv.constant0._Z7addCUDAPiS_S_,"a",@progbits
	.sectionflags	@""
	.align	4
.nv.constant0._Z7addCUDAPiS_S_:
	.zero		920


//--------------------- SYMBOLS --------------------------

	.type		.nv.reservedSmem.offset0,@object
	.size		.nv.reservedSmem.offset0,0x4
